	.headerflags	@"EF_CUDA_TEXMODE_UNIFIED EF_CUDA_64BIT_ADDRESS EF_CUDA_ACCELERATORS EF_CUDA_SM90 EF_CUDA_VIRTUAL_SM(EF_CUDA_SM90)"
	.elftype	@"ET_EXEC"


//--------------------- .nv.info                  --------------------------
	.section	.nv.info,"",@"SHT_CUDA_INFO"
	.align	4


	//----- nvinfo : EIATTR_REGCOUNT
	.align		4
        /*0000*/ 	.byte	0x04, 0x2f
        /*0002*/ 	.short	(.L_1 - .L_0)
	.align		4
.L_0:
        /*0004*/ 	.word	index@(triton_poi_fused_convolution_relu_17)
        /*0008*/ 	.word	0x0000000c


	//----- nvinfo : EIATTR_MIN_STACK_SIZE
	.align		4
.L_1:
        /*000c*/ 	.byte	0x04, 0x12
        /*000e*/ 	.short	(.L_3 - .L_2)
	.align		4
.L_2:
        /*0010*/ 	.word	index@(triton_poi_fused_convolution_relu_17)
        /*0014*/ 	.word	0x00000000


	//----- nvinfo : EIATTR_FRAME_SIZE
	.align		4
.L_3:
        /*0018*/ 	.byte	0x04, 0x11
        /*001a*/ 	.short	(.L_5 - .L_4)
	.align		4
.L_4:
        /*001c*/ 	.word	index@(triton_poi_fused_convolution_relu_17)
        /*0020*/ 	.word	0x00000000


	//----- nvinfo : EIATTR_MIN_STACK_SIZE
	.align		4
.L_5:
        /*0024*/ 	.byte	0x04, 0x12
        /*0026*/ 	.short	(.L_7 - .L_6)
	.align		4
.L_6:
        /*0028*/ 	.word	index@(triton_poi_fused_convolution_relu_17)
        /*002c*/ 	.word	0x00000000
.L_7:


//--------------------- .nv.info.triton_poi_fused_convolution_relu_17 --------------------------
	.section	.nv.info.triton_poi_fused_convolution_relu_17,"",@"SHT_CUDA_INFO"
	.sectionflags	@""
	.align	4


	//----- nvinfo : EIATTR_CUDA_API_VERSION
	.align		4
        /*0000*/ 	.byte	0x04, 0x37
        /*0002*/ 	.short	(.L_9 - .L_8)
.L_8:
        /*0004*/ 	.word	0x0000007c


	//----- nvinfo : EIATTR_KPARAM_INFO
	.align		4
.L_9:
        /*0008*/ 	.byte	0x04, 0x17
        /*000a*/ 	.short	(.L_11 - .L_10)
.L_10:
        /*000c*/ 	.word	0x00000000
        /*0010*/ 	.short	0x0002
        /*0012*/ 	.short	0x0010
        /*0014*/ 	.byte	0x00, 0xf0, 0x11, 0x00


	//----- nvinfo : EIATTR_KPARAM_INFO
	.align		4
.L_11:
        /*0018*/ 	.byte	0x04, 0x17
        /*001a*/ 	.short	(.L_13 - .L_12)
.L_12:
        /*001c*/ 	.word	0x00000000
        /*0020*/ 	.short	0x0001
        /*0022*/ 	.short	0x0008
        /*0024*/ 	.byte	0x00, 0xf4, 0x21, 0x00


	//----- nvinfo : EIATTR_KPARAM_INFO
	.align		4
.L_13:
        /*0028*/ 	.byte	0x04, 0x17
        /*002a*/ 	.short	(.L_15 - .L_14)
.L_14:
        /*002c*/ 	.word	0x00000000
        /*0030*/ 	.short	0x0000
        /*0032*/ 	.short	0x0000
        /*0034*/ 	.byte	0x00, 0xf4, 0x21, 0x00


	//----- nvinfo : EIATTR_SPARSE_MMA_MASK
	.align		4
.L_15:
        /*0038*/ 	.byte	0x03, 0x50
        /*003a*/ 	.short	0x0000


	//----- nvinfo : EIATTR_MAXREG_COUNT
	.align		4
        /*003c*/ 	.byte	0x03, 0x1b
        /*003e*/ 	.short	0x00ff


	//----- nvinfo : EIATTR_EXIT_INSTR_OFFSETS
	.align		4
        /*0040*/ 	.byte	0x04, 0x1c
        /*0042*/ 	.short	(.L_17 - .L_16)


	//   ....[0]....
.L_16:
        /*0044*/ 	.word	0x000001b0


	//----- nvinfo : EIATTR_REQNTID
	.align		4
.L_17:
        /*0048*/ 	.byte	0x04, 0x10
        /*004a*/ 	.short	(.L_19 - .L_18)
.L_18:
        /*004c*/ 	.word	0x00000080
        /*0050*/ 	.word	0x00000001
        /*0054*/ 	.word	0x00000001


	//----- nvinfo : EIATTR_CBANK_PARAM_SIZE
	.align		4
.L_19:
        /*0058*/ 	.byte	0x03, 0x19
        /*005a*/ 	.short	0x0014


	//----- nvinfo : EIATTR_PARAM_CBANK
	.align		4
        /*005c*/ 	.byte	0x04, 0x0a
        /*005e*/ 	.short	(.L_21 - .L_20)
	.align		4
.L_20:
        /*0060*/ 	.word	index@(.nv.constant0.triton_poi_fused_convolution_relu_17)
        /*0064*/ 	.short	0x0210
        /*0066*/ 	.short	0x0014


	//----- nvinfo : EIATTR_SW_WAR
	.align		4
.L_21:
        /*0068*/ 	.byte	0x04, 0x36
        /*006a*/ 	.short	(.L_23 - .L_22)
.L_22:
        /*006c*/ 	.word	0x00000008
.L_23:


//--------------------- .nv.callgraph             --------------------------
	.section	.nv.callgraph,"",@"SHT_CUDA_CALLGRAPH"
	.align	4
	.sectionentsize	8
	.align		4
        /*0000*/ 	.word	0x00000000
	.align		4
        /*0004*/ 	.word	0xffffffff
	.align		4
        /*0008*/ 	.word	0x00000000
	.align		4
        /*000c*/ 	.word	0xfffffffe
	.align		4
        /*0010*/ 	.word	0x00000000
	.align		4
        /*0014*/ 	.word	0xfffffffd
	.align		4
        /*0018*/ 	.word	0x00000000
	.align		4
        /*001c*/ 	.word	0xfffffffc


//--------------------- .text.triton_poi_fused_convolution_relu_17 --------------------------
	.section	.text.triton_poi_fused_convolution_relu_17,"ax",@progbits
	.align	128
        .global         triton_poi_fused_convolution_relu_17
        .type           triton_poi_fused_convolution_relu_17,@function
        .size           triton_poi_fused_convolution_relu_17,(.L_x_1 - triton_poi_fused_convolution_relu_17)
        .other          triton_poi_fused_convolution_relu_17,@"STO_CUDA_ENTRY STV_DEFAULT"
triton_poi_fused_convolution_relu_17:
.text.triton_poi_fused_convolution_relu_17:
[----:B------:R-:W-:Y:S01]  /*0000*/  LDC R1, c[0x0][0x28] ;  /* 0x00000a00ff017b82 */ /* 0x000fe20000000800 */
[----:B------:R-:W1:Y:S07]  /*0010*/  S2R R0, SR_TID.X ;  /* 0x0000000000007919 */ /* 0x000e6e0000002100 */
[----:B------:R-:W2:Y:S01]  /*0020*/  LDC.64 R4, c[0x0][0x218] ;  /* 0x00008600ff047b82 */ /* 0x000ea20000000a00 */
[----:B------:R-:W-:Y:S01]  /*0030*/  ULDC.64 UR4, c[0x0][0x208] ;  /* 0x0000820000047ab9 */ /* 0x000fe20000000a00 */
[----:B------:R-:W3:Y:S06]  /*0040*/  S2R R7, SR_CTAID.X ;  /* 0x0000000000077919 */ /* 0x000eec0000002500 */
[----:B------:R-:W4:Y:S01]  /*0050*/  LDC.64 R2, c[0x0][0x210] ;  /* 0x00008400ff027b82 */ /* 0x000f220000000a00 */
[----:B-1----:R-:W-:Y:S01]  /*0060*/  IMAD.SHL.U32 R0, R0, 0x2, RZ ;  /* 0x0000000200007824 */ /* 0x002fe200078e00ff */
[----:B---3--:R-:W-:-:S04]  /*0070*/  SHF.R.S32.HI R6, RZ, 0x17, R7 ;  /* 0x00000017ff067819 */ /* 0x008fc80000011407 */
[----:B------:R-:W-:Y:S02]  /*0080*/  LOP3.LUT R0, R0, 0xfe, RZ, 0xc0, !PT ;  /* 0x000000fe00007812 */ /* 0x000fe400078ec0ff */
[----:B------:R-:W-:-:S03]  /*0090*/  SGXT R6, R6, 0x1 ;  /* 0x000000010606781a */ /* 0x000fc60000000200 */
[----:B------:R-:W-:-:S04]  /*00a0*/  IMAD R7, R7, 0x100, R0 ;  /* 0x0000010007077824 */ /* 0x000fc800078e0200 */
[----:B----4-:R-:W-:Y:S01]  /*00b0*/  IMAD.WIDE R2, R7, 0x4, R2 ;  /* 0x0000000407027825 */ /* 0x010fe200078e0202 */
[----:B------:R-:W-:-:S04]  /*00c0*/  LEA.HI R6, R6, R7, RZ, 0x8 ;  /* 0x0000000706067211 */ /* 0x000fc800078f40ff */
[----:B------:R-:W-:-:S04]  /*00d0*/  SHF.R.S32.HI R6, RZ, 0x8, R6 ;  /* 0x00000008ff067819 */ /* 0x000fc80000011406 */
[----:B------:R-:W-:-:S04]  /*00e0*/  LEA.HI R0, R6, R6, RZ, 0x6 ;  /* 0x0000000606007211 */ /* 0x000fc800078f30ff */
[----:B------:R-:W-:-:S05]  /*00f0*/  LOP3.LUT R9, R0, 0xffffffc0, RZ, 0xc0, !PT ;  /* 0xffffffc000097812 */ /* 0x000fca00078ec0ff */
[----:B------:R-:W-:Y:S02]  /*0100*/  IMAD.IADD R9, R6, 0x1, -R9 ;  /* 0x0000000106097824 */ /* 0x000fe400078e0a09 */
[----:B------:R-:W3:Y:S02]  /*0110*/  LDG.E.64 R6, desc[UR4][R2.64] ;  /* 0x0000000402067981 */ /* 0x000ee4000c1e1b00 */
[----:B--2---:R-:W-:-:S06]  /*0120*/  IMAD.WIDE R4, R9, 0x4, R4 ;  /* 0x0000000409047825 */ /* 0x004fcc00078e0204 */
[----:B------:R-:W3:Y:S02]  /*0130*/  LDG.E.EL R4, desc[UR4][R4.64] ;  /* 0x0000000404047981 */ /* 0x000ee4000c2e1900 */
[CC--:B---3--:R-:W-:Y:S01]  /*0140*/  FSETP.GEU.AND P0, PT, R6.reuse, -R4.reuse, PT ;  /* 0x800000040600720b */ /* 0x0c8fe20003f0e000 */
[--C-:B------:R-:W-:Y:S01]  /*0150*/  FADD R6, R6, R4.reuse ;  /* 0x0000000406067221 */ /* 0x100fe20000000000 */
[C---:B------:R-:W-:Y:S01]  /*0160*/  FADD R0, R7.reuse, R4 ;  /* 0x0000000407007221 */ /* 0x040fe20000000000 */
[----:B------:R-:W-:-:S03]  /*0170*/  FSETP.GEU.AND P1, PT, R7, -R4, PT ;  /* 0x800000040700720b */ /* 0x000fc60003f2e000 */
[----:B------:R-:W-:Y:S02]  /*0180*/  FSEL R6, R6, RZ, P0 ;  /* 0x000000ff06067208 */ /* 0x000fe40000000000 */
[----:B------:R-:W-:-:S05]  /*0190*/  FSEL R7, R0, RZ, P1 ;  /* 0x000000ff00077208 */ /* 0x000fca0000800000 */
[----:B------:R-:W-:Y:S01]  /*01a0*/  STG.E.64 desc[UR4][R2.64], R6 ;  /* 0x0000000602007986 */ /* 0x000fe2000c101b04 */
[----:B------:R-:W-:Y:S05]  /*01b0*/  EXIT ;  /* 0x000000000000794d */ /* 0x000fea0003800000 */
.L_x_0:
[----:B------:R-:W-:-:S00]  /*01c0*/  BRA `(.L_x_0) ;  /* 0xfffffffc00fc7947 */ /* 0x000fc0000383ffff */
[----:B------:R-:W-:-:S00]  /*01d0*/  NOP ;  /* 0x0000000000007918 */ /* 0x000fc00000000000 */
        /* <DEDUP_REMOVED lines=10> */
.L_x_1:


//--------------------- .nv.constant0.triton_poi_fused_convolution_relu_17 --------------------------
	.section	.nv.constant0.triton_poi_fused_convolution_relu_17,"a",@progbits
	.sectionflags	@""
	.align	4
.nv.constant0.triton_poi_fused_convolution_relu_17:
	.zero		548
